//
// Generated by NVIDIA NVVM Compiler
//
// Compiler Build ID: CL-36424714
// Cuda compilation tools, release 13.0, V13.0.88
// Based on NVVM 20.0.0
//

.version 9.0
.target sm_100
.address_size 64

	// .globl	_Z16non_tile_computePA4_A4_fS1_
.extern .func  (.param .b32 func_retval0) vprintf
(
	.param .b64 vprintf_param_0,
	.param .b64 vprintf_param_1
)
;
.global .align 4 .b8 precalc_xorwow_matrix[102400];
.global .align 4 .b8 precalc_xorwow_offset_matrix[102400];
.global .align 4 .b8 mrg32k3aM1[2304];
.global .align 4 .b8 mrg32k3aM2[2304];
.global .align 4 .b8 mrg32k3aM1SubSeq[2016];
.global .align 4 .b8 mrg32k3aM2SubSeq[2016];
.global .align 4 .b8 mrg32k3aM1Seq[2304];
.global .align 4 .b8 mrg32k3aM2Seq[2304];
.const .align 8 .b8 __cr_lgamma_table[72];
// _ZZ12tile_computePA4_A4_fS1_E8shared_b has been demoted
.global .align 1 .b8 $str[11] = {115, 104, 97, 114, 101, 100, 58, 32, 10, 10};
.global .align 1 .b8 $str$1[5] = {37, 102, 44, 32};
.global .align 1 .b8 $str$2[45] = {105, 58, 32, 37, 100, 44, 32, 106, 58, 32, 37, 100, 44, 32, 107, 58, 32, 37, 100, 44, 32, 116, 120, 58, 32, 37, 100, 44, 32, 116, 121, 58, 32, 37, 100, 44, 32, 116, 122, 58, 32, 37, 100, 10};

.visible .entry _Z16non_tile_computePA4_A4_fS1_(
	.param .u64 .ptr .align 1 _Z16non_tile_computePA4_A4_fS1__param_0,
	.param .u64 .ptr .align 1 _Z16non_tile_computePA4_A4_fS1__param_1
)
{
	.reg .pred 	%p<2>;
	.reg .b32 	%r<20>;
	.reg .b32 	%f<13>;
	.reg .b64 	%rd<23>;
	.reg .b64 	%fd<3>;

	ld.param.u64 	%rd1, [_Z16non_tile_computePA4_A4_fS1__param_0];
	ld.param.u64 	%rd2, [_Z16non_tile_computePA4_A4_fS1__param_1];
	mov.u32 	%r7, %ctaid.x;
	mov.u32 	%r8, %ntid.x;
	mov.u32 	%r9, %tid.x;
	mad.lo.s32 	%r1, %r7, %r8, %r9;
	mov.u32 	%r10, %ctaid.y;
	mov.u32 	%r11, %ntid.y;
	mov.u32 	%r12, %tid.y;
	mad.lo.s32 	%r13, %r10, %r11, %r12;
	mov.u32 	%r14, %ctaid.z;
	mov.u32 	%r15, %ntid.z;
	mov.u32 	%r16, %tid.z;
	mad.lo.s32 	%r17, %r14, %r15, %r16;
	add.s32 	%r4, %r1, -1;
	add.s32 	%r5, %r13, -1;
	max.u32 	%r18, %r4, %r5;
	add.s32 	%r6, %r17, -1;
	max.u32 	%r19, %r18, %r6;
	setp.gt.u32 	%p1, %r19, 1;
	@%p1 bra 	$L__BB0_2;
	cvta.to.global.u64 	%rd3, %rd1;
	cvta.to.global.u64 	%rd4, %rd2;
	mul.wide.u32 	%rd5, %r4, 64;
	add.s64 	%rd6, %rd3, %rd5;
	mul.wide.u32 	%rd7, %r13, 16;
	add.s64 	%rd8, %rd6, %rd7;
	mul.wide.u32 	%rd9, %r17, 4;
	add.s64 	%rd10, %rd8, %rd9;
	ld.global.f32 	%f1, [%rd10];
	mul.wide.u32 	%rd11, %r1, 64;
	add.s64 	%rd12, %rd3, %rd11;
	add.s64 	%rd13, %rd12, %rd7;
	add.s64 	%rd14, %rd13, %rd9;
	ld.global.f32 	%f2, [%rd14+64];
	add.f32 	%f3, %f1, %f2;
	mul.wide.u32 	%rd15, %r5, 16;
	add.s64 	%rd16, %rd12, %rd15;
	add.s64 	%rd17, %rd16, %rd9;
	ld.global.f32 	%f4, [%rd17];
	add.f32 	%f5, %f3, %f4;
	ld.global.f32 	%f6, [%rd14+16];
	add.f32 	%f7, %f5, %f6;
	mul.wide.u32 	%rd18, %r6, 4;
	add.s64 	%rd19, %rd13, %rd18;
	ld.global.f32 	%f8, [%rd19];
	add.f32 	%f9, %f7, %f8;
	ld.global.f32 	%f10, [%rd14+4];
	add.f32 	%f11, %f9, %f10;
	cvt.f64.f32 	%fd1, %f11;
	mul.f64 	%fd2, %fd1, 0d3FE999999999999A;
	cvt.rn.f32.f64 	%f12, %fd2;
	add.s64 	%rd20, %rd4, %rd11;
	add.s64 	%rd21, %rd20, %rd7;
	add.s64 	%rd22, %rd21, %rd9;
	st.global.f32 	[%rd22], %f12;
$L__BB0_2:
	ret;

}
	// .globl	_Z12tile_computePA4_A4_fS1_
.visible .entry _Z12tile_computePA4_A4_fS1_(
	.param .u64 .ptr .align 1 _Z12tile_computePA4_A4_fS1__param_0,
	.param .u64 .ptr .align 1 _Z12tile_computePA4_A4_fS1__param_1
)
{
	.local .align 8 .b8 	__local_depot1[24];
	.reg .b64 	%SP;
	.reg .b64 	%SPL;
	.reg .pred 	%p<39>;
	.reg .b32 	%r<48>;
	.reg .b32 	%f<22>;
	.reg .b64 	%rd<27>;
	.reg .b64 	%fd<4>;
	// demoted variable
	.shared .align 4 .b8 _ZZ12tile_computePA4_A4_fS1_E8shared_b[256];
	mov.u64 	%SPL, __local_depot1;
	cvta.local.u64 	%SP, %SPL;
	ld.param.u64 	%rd4, [_Z12tile_computePA4_A4_fS1__param_0];
	ld.param.u64 	%rd3, [_Z12tile_computePA4_A4_fS1__param_1];
	cvta.to.global.u64 	%rd5, %rd4;
	add.u64 	%rd6, %SP, 0;
	add.u64 	%rd1, %SPL, 0;
	mov.u32 	%r1, %ctaid.x;
	mov.u32 	%r13, %ntid.x;
	mov.u32 	%r2, %tid.x;
	mad.lo.s32 	%r3, %r1, %r13, %r2;
	mov.u32 	%r4, %ctaid.y;
	mov.u32 	%r14, %ntid.y;
	mov.u32 	%r5, %tid.y;
	mad.lo.s32 	%r15, %r4, %r14, %r5;
	mov.u32 	%r7, %ctaid.z;
	mov.u32 	%r16, %ntid.z;
	mov.u32 	%r8, %tid.z;
	mad.lo.s32 	%r17, %r7, %r16, %r8;
	setp.lt.s32 	%p5, %r3, 4;
	mul.wide.s32 	%rd7, %r3, 64;
	add.s64 	%rd8, %rd5, %rd7;
	shl.b32 	%r18, %r2, 6;
	mov.u32 	%r19, _ZZ12tile_computePA4_A4_fS1_E8shared_b;
	add.s32 	%r20, %r19, %r18;
	setp.lt.u32 	%p6, %r15, 4;
	and.pred  	%p1, %p5, %p6;
	not.pred 	%p7, %p1;
	mul.wide.u32 	%rd9, %r15, 16;
	add.s64 	%rd10, %rd8, %rd9;
	shl.b32 	%r21, %r5, 4;
	add.s32 	%r22, %r20, %r21;
	setp.gt.u32 	%p8, %r17, 3;
	mul.wide.u32 	%rd11, %r17, 4;
	add.s64 	%rd2, %rd10, %rd11;
	shl.b32 	%r23, %r8, 2;
	add.s32 	%r10, %r22, %r23;
	or.pred  	%p9, %p7, %p8;
	@%p9 bra 	$L__BB1_2;
	ld.global.f32 	%f1, [%rd2];
	st.shared.f32 	[%r10], %f1;
$L__BB1_2:
	setp.gt.u32 	%p10, %r17, 1;
	or.pred  	%p12, %p7, %p10;
	@%p12 bra 	$L__BB1_4;
	ld.global.f32 	%f2, [%rd2+8];
	st.shared.f32 	[%r10+8], %f2;
$L__BB1_4:
	setp.gt.u32 	%p13, %r17, 3;
	setp.lt.s32 	%p14, %r3, 4;
	setp.lt.u32 	%p15, %r15, 2;
	and.pred  	%p2, %p14, %p15;
	not.pred 	%p16, %p2;
	or.pred  	%p17, %p16, %p13;
	@%p17 bra 	$L__BB1_6;
	ld.global.f32 	%f3, [%rd2+32];
	st.shared.f32 	[%r10+32], %f3;
$L__BB1_6:
	setp.gt.u32 	%p18, %r17, 1;
	or.pred  	%p20, %p16, %p18;
	@%p20 bra 	$L__BB1_8;
	ld.global.f32 	%f4, [%rd2+40];
	st.shared.f32 	[%r10+40], %f4;
$L__BB1_8:
	setp.gt.u32 	%p21, %r17, 3;
	setp.lt.u32 	%p22, %r15, 4;
	setp.lt.s32 	%p23, %r3, 2;
	and.pred  	%p3, %p23, %p22;
	not.pred 	%p24, %p3;
	or.pred  	%p25, %p24, %p21;
	@%p25 bra 	$L__BB1_10;
	ld.global.f32 	%f5, [%rd2+128];
	st.shared.f32 	[%r10+128], %f5;
$L__BB1_10:
	setp.gt.u32 	%p26, %r17, 1;
	or.pred  	%p28, %p24, %p26;
	@%p28 bra 	$L__BB1_12;
	ld.global.f32 	%f6, [%rd2+136];
	st.shared.f32 	[%r10+136], %f6;
$L__BB1_12:
	setp.lt.s32 	%p29, %r3, 2;
	setp.lt.u32 	%p30, %r15, 2;
	setp.gt.u32 	%p31, %r17, 3;
	and.pred  	%p4, %p29, %p30;
	not.pred 	%p32, %p4;
	or.pred  	%p33, %p32, %p31;
	@%p33 bra 	$L__BB1_14;
	ld.global.f32 	%f7, [%rd2+160];
	st.shared.f32 	[%r10+160], %f7;
$L__BB1_14:
	setp.gt.u32 	%p34, %r17, 1;
	or.pred  	%p36, %p32, %p34;
	@%p36 bra 	$L__BB1_16;
	ld.global.f32 	%f8, [%rd2+168];
	st.shared.f32 	[%r10+168], %f8;
$L__BB1_16:
	bar.sync 	0;
	or.b32  	%r24, %r1, %r4;
	or.b32  	%r25, %r24, %r7;
	or.b32  	%r26, %r25, %r2;
	or.b32  	%r27, %r26, %r5;
	or.b32  	%r28, %r27, %r8;
	setp.ne.s32 	%p37, %r28, 0;
	@%p37 bra 	$L__BB1_19;
	mov.u64 	%rd22, $str;
	cvta.global.u64 	%rd23, %rd22;
	{ // callseq 1, 0
	.param .b64 param0;
	st.param.b64 	[param0], %rd23;
	.param .b64 param1;
	st.param.b64 	[param1], 0;
	.param .b32 retval0;
	call.uni (retval0), 
	vprintf, 
	(
	param0, 
	param1
	);
	ld.param.b32 	%r40, [retval0];
	} // callseq 1
	mov.b32 	%r47, 0;
	mov.u64 	%rd24, $str$1;
$L__BB1_18:
	shl.b32 	%r42, %r47, 2;
	add.s32 	%r44, %r19, %r42;
	ld.shared.f32 	%f21, [%r44];
	cvt.f64.f32 	%fd3, %f21;
	st.local.f64 	[%rd1], %fd3;
	cvta.global.u64 	%rd25, %rd24;
	{ // callseq 2, 0
	.param .b64 param0;
	st.param.b64 	[param0], %rd25;
	.param .b64 param1;
	st.param.b64 	[param1], %rd6;
	.param .b32 retval0;
	call.uni (retval0), 
	vprintf, 
	(
	param0, 
	param1
	);
	ld.param.b32 	%r45, [retval0];
	} // callseq 2
	add.s32 	%r47, %r47, 1;
	bra.uni 	$L__BB1_18;
$L__BB1_19:
	add.s32 	%r29, %r3, -1;
	add.s32 	%r30, %r15, -1;
	max.u32 	%r31, %r29, %r30;
	add.s32 	%r32, %r17, -1;
	max.u32 	%r33, %r31, %r32;
	setp.gt.u32 	%p38, %r33, 1;
	@%p38 bra 	$L__BB1_21;
	add.s32 	%r34, %r8, 1;
	add.s32 	%r35, %r5, 1;
	add.s32 	%r36, %r2, 1;
	st.local.v2.u32 	[%rd1], {%r3, %r15};
	st.local.v2.u32 	[%rd1+8], {%r17, %r36};
	st.local.v2.u32 	[%rd1+16], {%r35, %r34};
	mov.u64 	%rd12, $str$2;
	cvta.global.u64 	%rd13, %rd12;
	{ // callseq 0, 0
	.param .b64 param0;
	st.param.b64 	[param0], %rd13;
	.param .b64 param1;
	st.param.b64 	[param1], %rd6;
	.param .b32 retval0;
	call.uni (retval0), 
	vprintf, 
	(
	param0, 
	param1
	);
	ld.param.b32 	%r37, [retval0];
	} // callseq 0
	ld.shared.f32 	%f9, [%r10+20];
	ld.shared.f32 	%f10, [%r10+148];
	add.f32 	%f11, %f9, %f10;
	ld.shared.f32 	%f12, [%r10+68];
	add.f32 	%f13, %f11, %f12;
	ld.shared.f32 	%f14, [%r10+100];
	add.f32 	%f15, %f13, %f14;
	ld.shared.f32 	%f16, [%r10+80];
	add.f32 	%f17, %f15, %f16;
	ld.shared.f32 	%f18, [%r10+88];
	add.f32 	%f19, %f17, %f18;
	cvt.f64.f32 	%fd1, %f19;
	mul.f64 	%fd2, %fd1, 0d3FE999999999999A;
	cvt.rn.f32.f64 	%f20, %fd2;
	cvta.to.global.u64 	%rd15, %rd3;
	mul.wide.u32 	%rd16, %r3, 64;
	add.s64 	%rd17, %rd15, %rd16;
	add.s64 	%rd19, %rd17, %rd9;
	add.s64 	%rd21, %rd19, %rd11;
	st.global.f32 	[%rd21], %f20;
$L__BB1_21:
	ret;

}


// ===== COMPILED SASS (sm_100) =====

	.target	sm_100

	.elftype	@"ET_EXEC"


//--------------------- .note.nv.tkinfo           --------------------------
	.section	.note.nv.tkinfo,"",@"SHT_NOTE"
	.sectionflags	@"SHF_NOTE_NV_TKINFO"
	.tkinfo
        /*0018*/ 	.word	0x00000002
        /*0030*/ 	.string	""
        /*0030*/ 	.string	"ptxas"
        /*0030*/ 	.string	"Cuda compilation tools, release 13.0, V13.0.88"
        /*0030*/ 	.string	"Build cuda_13.0.r13.0/compiler.36424714_0"
        /*0030*/ 	.string	"-arch sm_100 -m 64 "



//--------------------- .note.nv.cuinfo           --------------------------
	.section	.note.nv.cuinfo,"",@"SHT_NOTE"
	.sectionflags	@"SHF_NOTE_NV_CUINFO"
        /*0018*/ 	.short	0x0002
        /*001a*/ 	.short	0x0064
        /*001c*/ 	.short	0x0082
	.zero		2


//--------------------- .nv.info                  --------------------------
	.section	.nv.info,"",@"SHT_CUDA_INFO"
	.align	4


	//----- nvinfo : EIATTR_REGCOUNT
	.align		4
        /*0000*/ 	.byte	0x04, 0x2f
        /*0002*/ 	.short	(.L_13 - .L_12)
	.align		4
.L_12:
        /*0004*/ 	.word	index@(_Z16non_tile_computePA4_A4_fS1_)
        /*0008*/ 	.word	0x00000014


	//----- nvinfo : EIATTR_FRAME_SIZE
	.align		4
.L_13:
        /*000c*/ 	.byte	0x04, 0x11
        /*000e*/ 	.short	(.L_15 - .L_14)
	.align		4
.L_14:
        /*0010*/ 	.word	index@(_Z16non_tile_computePA4_A4_fS1_)
        /*0014*/ 	.word	0x00000000


	//----- nvinfo : EIATTR_REGCOUNT
	.align		4
.L_15:
        /*0018*/ 	.byte	0x04, 0x2f
        /*001a*/ 	.short	(.L_17 - .L_16)
	.align		4
.L_16:
        /*001c*/ 	.word	index@(_Z12tile_computePA4_A4_fS1_)
        /*0020*/ 	.word	0x0000001a


	//----- nvinfo : EIATTR_FRAME_SIZE
	.align		4
.L_17:
        /*0024*/ 	.byte	0x04, 0x11
        /*0026*/ 	.short	(.L_19 - .L_18)
	.align		4
.L_18:
        /*0028*/ 	.word	index@(_Z12tile_computePA4_A4_fS1_)
        /*002c*/ 	.word	0x00000018


	//----- nvinfo : EIATTR_MIN_STACK_SIZE
	.align		4
.L_19:
        /*0030*/ 	.byte	0x04, 0x12
        /*0032*/ 	.short	(.L_21 - .L_20)
	.align		4
.L_20:
        /*0034*/ 	.word	index@(_Z12tile_computePA4_A4_fS1_)
        /*0038*/ 	.word	0x00000018


	//----- nvinfo : EIATTR_MIN_STACK_SIZE
	.align		4
.L_21:
        /*003c*/ 	.byte	0x04, 0x12
        /*003e*/ 	.short	(.L_23 - .L_22)
	.align		4
.L_22:
        /*0040*/ 	.word	index@(_Z16non_tile_computePA4_A4_fS1_)
        /*0044*/ 	.word	0x00000000
.L_23:


//--------------------- .nv.compat                --------------------------
	.section	.nv.compat,"",@"SHT_CUDA_COMPAT_INFO"
	.align	4
        /*0000*/ 	.byte	0x02, 0x09, 0x00, 0x00, 0x02, 0x02, 0x01, 0x00, 0x02, 0x05, 0x05, 0x00, 0x03, 0x07, 0x01, 0x01
        /*0010*/ 	.byte	0x02, 0x03, 0x00, 0x00, 0x02, 0x06, 0x01, 0x00, 0x04, 0x0b, 0x08, 0x00, 0x01, 0x00, 0x00, 0x00
        /*0020*/ 	.byte	0x00, 0x00, 0x00, 0x00


//--------------------- .nv.info._Z12tile_computePA4_A4_fS1_ --------------------------
	.section	.nv.info._Z12tile_computePA4_A4_fS1_,"",@"SHT_CUDA_INFO"
	.sectionflags	@""
	.align	4


	//----- nvinfo : EIATTR_CUDA_API_VERSION
	.align		4
        /*0000*/ 	.byte	0x04, 0x37
        /*0002*/ 	.short	(.L_25 - .L_24)
.L_24:
        /*0004*/ 	.word	0x00000082


	//----- nvinfo : EIATTR_KPARAM_INFO
	.align		4
.L_25:
        /*0008*/ 	.byte	0x04, 0x17
        /*000a*/ 	.short	(.L_27 - .L_26)
.L_26:
        /*000c*/ 	.word	0x00000000
        /*0010*/ 	.short	0x0001
        /*0012*/ 	.short	0x0008
        /*0014*/ 	.byte	0x00, 0xf5, 0x21, 0x00


	//----- nvinfo : EIATTR_KPARAM_INFO
	.align		4
.L_27:
        /*0018*/ 	.byte	0x04, 0x17
        /*001a*/ 	.short	(.L_29 - .L_28)
.L_28:
        /*001c*/ 	.word	0x00000000
        /*0020*/ 	.short	0x0000
        /*0022*/ 	.short	0x0000
        /*0024*/ 	.byte	0x00, 0xf5, 0x21, 0x00


	//----- nvinfo : EIATTR_SPARSE_MMA_MASK
	.align		4
.L_29:
        /*0028*/ 	.byte	0x03, 0x50
        /*002a*/ 	.short	0x0000


	//----- nvinfo : EIATTR_MAXREG_COUNT
	.align		4
        /*002c*/ 	.byte	0x03, 0x1b
        /*002e*/ 	.short	0x00ff


	//----- nvinfo : EIATTR_NUM_BARRIERS
	.align		4
        /*0030*/ 	.byte	0x02, 0x4c
        /*0032*/ 	.byte	0x01
	.zero		1


	//----- nvinfo : EIATTR_EXTERNS
	.align		4
        /*0034*/ 	.byte	0x04, 0x0f
        /*0036*/ 	.short	(.L_31 - .L_30)


	//   ....[0]....
	.align		4
.L_30:
        /*0038*/ 	.word	index@(vprintf)


	//----- nvinfo : EIATTR_MERCURY_ISA_VERSION
	.align		4
.L_31:
        /*003c*/ 	.byte	0x03, 0x5f
        /*003e*/ 	.short	0x0101


	//----- nvinfo : EIATTR_VRC_CTA_INIT_COUNT
	.align		4
        /*0040*/ 	.byte	0x02, 0x4a
	.zero		1
	.zero		1


	//----- nvinfo : EIATTR_SYSCALL_OFFSETS
	.align		4
        /*0044*/ 	.byte	0x04, 0x46
        /*0046*/ 	.short	(.L_33 - .L_32)


	//   ....[0]....
.L_32:
        /*0048*/ 	.word	0x00000470


	//   ....[1]....
        /*004c*/ 	.word	0x00000550


	//   ....[2]....
        /*0050*/ 	.word	0x000006b0


	//----- nvinfo : EIATTR_EXIT_INSTR_OFFSETS
	.align		4
.L_33:
        /*0054*/ 	.byte	0x04, 0x1c
        /*0056*/ 	.short	(.L_35 - .L_34)


	//   ....[0]....
.L_34:
        /*0058*/ 	.word	0x000005c0


	//   ....[1]....
        /*005c*/ 	.word	0x00000810


	//----- nvinfo : EIATTR_CRS_STACK_SIZE
	.align		4
.L_35:
        /*0060*/ 	.byte	0x04, 0x1e
        /*0062*/ 	.short	(.L_37 - .L_36)
.L_36:
        /*0064*/ 	.word	0x00000000


	//----- nvinfo : EIATTR_CBANK_PARAM_SIZE
	.align		4
.L_37:
        /*0068*/ 	.byte	0x03, 0x19
        /*006a*/ 	.short	0x0010


	//----- nvinfo : EIATTR_PARAM_CBANK
	.align		4
        /*006c*/ 	.byte	0x04, 0x0a
        /*006e*/ 	.short	(.L_39 - .L_38)
	.align		4
.L_38:
        /*0070*/ 	.word	index@(.nv.constant0._Z12tile_computePA4_A4_fS1_)
        /*0074*/ 	.short	0x0380
        /*0076*/ 	.short	0x0010


	//----- nvinfo : EIATTR_SW_WAR
	.align		4
.L_39:
        /*0078*/ 	.byte	0x04, 0x36
        /*007a*/ 	.short	(.L_41 - .L_40)
.L_40:
        /*007c*/ 	.word	0x00000008
.L_41:


//--------------------- .nv.info._Z16non_tile_computePA4_A4_fS1_ --------------------------
	.section	.nv.info._Z16non_tile_computePA4_A4_fS1_,"",@"SHT_CUDA_INFO"
	.sectionflags	@""
	.align	4


	//----- nvinfo : EIATTR_CUDA_API_VERSION
	.align		4
        /*0000*/ 	.byte	0x04, 0x37
        /*0002*/ 	.short	(.L_43 - .L_42)
.L_42:
        /*0004*/ 	.word	0x00000082


	//----- nvinfo : EIATTR_KPARAM_INFO
	.align		4
.L_43:
        /*0008*/ 	.byte	0x04, 0x17
        /*000a*/ 	.short	(.L_45 - .L_44)
.L_44:
        /*000c*/ 	.word	0x00000000
        /*0010*/ 	.short	0x0001
        /*0012*/ 	.short	0x0008
        /*0014*/ 	.byte	0x00, 0xf5, 0x21, 0x00


	//----- nvinfo : EIATTR_KPARAM_INFO
	.align		4
.L_45:
        /*0018*/ 	.byte	0x04, 0x17
        /*001a*/ 	.short	(.L_47 - .L_46)
.L_46:
        /*001c*/ 	.word	0x00000000
        /*0020*/ 	.short	0x0000
        /*0022*/ 	.short	0x0000
        /*0024*/ 	.byte	0x00, 0xf5, 0x21, 0x00


	//----- nvinfo : EIATTR_SPARSE_MMA_MASK
	.align		4
.L_47:
        /*0028*/ 	.byte	0x03, 0x50
        /*002a*/ 	.short	0x0000


	//----- nvinfo : EIATTR_MAXREG_COUNT
	.align		4
        /*002c*/ 	.byte	0x03, 0x1b
        /*002e*/ 	.short	0x00ff


	//----- nvinfo : EIATTR_MERCURY_ISA_VERSION
	.align		4
        /*0030*/ 	.byte	0x03, 0x5f
        /*0032*/ 	.short	0x0101


	//----- nvinfo : EIATTR_VRC_CTA_INIT_COUNT
	.align		4
        /*0034*/ 	.byte	0x02, 0x4a
	.zero		1
	.zero		1


	//----- nvinfo : EIATTR_EXIT_INSTR_OFFSETS
	.align		4
        /*0038*/ 	.byte	0x04, 0x1c
        /*003a*/ 	.short	(.L_49 - .L_48)


	//   ....[0]....
.L_48:
        /*003c*/ 	.word	0x00000120


	//   ....[1]....
        /*0040*/ 	.word	0x00000330


	//----- nvinfo : EIATTR_CBANK_PARAM_SIZE
	.align		4
.L_49:
        /*0044*/ 	.byte	0x03, 0x19
        /*0046*/ 	.short	0x0010


	//----- nvinfo : EIATTR_PARAM_CBANK
	.align		4
        /*0048*/ 	.byte	0x04, 0x0a
        /*004a*/ 	.short	(.L_51 - .L_50)
	.align		4
.L_50:
        /*004c*/ 	.word	index@(.nv.constant0._Z16non_tile_computePA4_A4_fS1_)
        /*0050*/ 	.short	0x0380
        /*0052*/ 	.short	0x0010


	//----- nvinfo : EIATTR_SW_WAR
	.align		4
.L_51:
        /*0054*/ 	.byte	0x04, 0x36
        /*0056*/ 	.short	(.L_53 - .L_52)
.L_52:
        /*0058*/ 	.word	0x00000008
.L_53:


//--------------------- .nv.callgraph             --------------------------
	.section	.nv.callgraph,"",@"SHT_CUDA_CALLGRAPH"
	.align	4
	.sectionentsize	8
	.align		4
        /*0000*/ 	.word	0x00000000
	.align		4
        /*0004*/ 	.word	0xffffffff
	.align		4
        /*0008*/ 	.word	index@(_Z12tile_computePA4_A4_fS1_)
	.align		4
        /*000c*/ 	.word	index@(vprintf)
	.align		4
        /*0010*/ 	.word	0x00000000
	.align		4
        /*0014*/ 	.word	0xfffffffe
	.align		4
        /*0018*/ 	.word	0x00000000
	.align		4
        /*001c*/ 	.word	0xfffffffd
	.align		4
        /*0020*/ 	.word	0x00000000
	.align		4
        /*0024*/ 	.word	0xfffffffc


//--------------------- .nv.constant4             --------------------------
	.section	.nv.constant4,"a",@progbits
	.align	8
	.align		8
.nv.constant4:
        /*0000*/ 	.dword	vprintf
	.align		8
        /*0008*/ 	.dword	precalc_xorwow_matrix
	.align		8
        /*0010*/ 	.dword	precalc_xorwow_offset_matrix
	.align		8
        /*0018*/ 	.dword	mrg32k3aM1
	.align		8
        /*0020*/ 	.dword	mrg32k3aM2
	.align		8
        /*0028*/ 	.dword	mrg32k3aM1SubSeq
	.align		8
        /*0030*/ 	.dword	mrg32k3aM2SubSeq
	.align		8
        /*0038*/ 	.dword	mrg32k3aM1Seq
	.align		8
        /*0040*/ 	.dword	mrg32k3aM2Seq
	.align		8
        /*0048*/ 	.dword	$str
	.align		8
        /*0050*/ 	.dword	$str$1
	.align		8
        /*0058*/ 	.dword	$str$2


//--------------------- .nv.constant3             --------------------------
	.section	.nv.constant3,"a",@progbits
	.align	8
.nv.constant3:
	.type		__cr_lgamma_table,@object
	.size		__cr_lgamma_table,(.L_8 - __cr_lgamma_table)
__cr_lgamma_table:
        /*0000*/ 	.byte	0x00, 0x00, 0x00, 0x00, 0x00, 0x00, 0x00, 0x00, 0x00, 0x00, 0x00, 0x00, 0x00, 0x00, 0x00, 0x00
        /*0010*/ 	.byte	0xef, 0x39, 0xfa, 0xfe, 0x42, 0x2e, 0xe6, 0x3f, 0x02, 0x20, 0x2a, 0xfa, 0x0b, 0xab, 0xfc, 0x3f
        /*0020*/ 	.byte	0xf9, 0x2c, 0x92, 0x7c, 0xa7, 0x6c, 0x09, 0x40, 0xc9, 0x79, 0x44, 0x3c, 0x64, 0x26, 0x13, 0x40
        /*0030*/ 	.byte	0xca, 0x01, 0xcf, 0x3a, 0x27, 0x51, 0x1a, 0x40, 0x30, 0xcc, 0x2d, 0xf3, 0xe1, 0x0c, 0x21, 0x40
        /*0040*/ 	.byte	0x0d, 0xb7, 0xfc, 0x82, 0x8e, 0x35, 0x25, 0x40
.L_8:


//--------------------- .text._Z12tile_computePA4_A4_fS1_ --------------------------
	.section	.text._Z12tile_computePA4_A4_fS1_,"ax",@progbits
	.align	128
        .global         _Z12tile_computePA4_A4_fS1_
        .type           _Z12tile_computePA4_A4_fS1_,@function
        .size           _Z12tile_computePA4_A4_fS1_,(.L_x_7 - _Z12tile_computePA4_A4_fS1_)
        .other          _Z12tile_computePA4_A4_fS1_,@"STO_CUDA_ENTRY STV_DEFAULT"
_Z12tile_computePA4_A4_fS1_:
.text._Z12tile_computePA4_A4_fS1_:
[----:B------:R-:W0:Y:S01]  /*0000*/  LDC R1, c[0x0][0x37c] ;  /* 0x0000df00ff017b82 */ /* 0x000e220000000800 */
[----:B------:R-:W1:Y:S01]  /*0010*/  S2R R8, SR_TID.Y ;  /* 0x0000000000087919 */ /* 0x000e620000002200 */
[----:B------:R-:W2:Y:S06]  /*0020*/  LDCU UR9, c[0x0][0x2fc] ;  /* 0x00005f80ff0977ac */ /* 0x000eac0008000800 */
[----:B------:R-:W3:Y:S01]  /*0030*/  LDC R18, c[0x0][0x360] ;  /* 0x0000d800ff127b82 */ /* 0x000ee20000000800 */
[----:B0-----:R-:W-:Y:S01]  /*0040*/  VIADD R1, R1, 0xffffffe8 ;  /* 0xffffffe801017836 */ /* 0x001fe20000000000 */
[----:B------:R-:W3:Y:S01]  /*0050*/  S2R R23, SR_TID.X ;  /* 0x0000000000177919 */ /* 0x000ee20000002100 */
[----:B------:R-:W0:Y:S01]  /*0060*/  LDCU.64 UR36, c[0x0][0x358] ;  /* 0x00006b00ff2477ac */ /* 0x000e220008000a00 */
[----:B------:R-:W4:Y:S04]  /*0070*/  S2R R9, SR_TID.Z ;  /* 0x0000000000097919 */ /* 0x000f280000002300 */
[----:B------:R-:W1:Y:S08]  /*0080*/  S2UR UR6, SR_CTAID.Y ;  /* 0x00000000000679c3 */ /* 0x000e700000002600 */
[----:B------:R-:W1:Y:S08]  /*0090*/  LDC R19, c[0x0][0x364] ;  /* 0x0000d900ff137b82 */ /* 0x000e700000000800 */
[----:B------:R-:W3:Y:S08]  /*00a0*/  S2UR UR5, SR_CTAID.X ;  /* 0x00000000000579c3 */ /* 0x000ef00000002500 */
[----:B------:R-:W4:Y:S08]  /*00b0*/  S2UR UR7, SR_CTAID.Z ;  /* 0x00000000000779c3 */ /* 0x000f300000002700 */
[----:B------:R-:W4:Y:S01]  /*00c0*/  LDC R22, c[0x0][0x368] ;  /* 0x0000da00ff167b82 */ /* 0x000f220000000800 */
[----:B-1----:R-:W-:-:S05]  /*00d0*/  IMAD R19, R19, UR6, R8 ;  /* 0x0000000613137c24 */ /* 0x002fca000f8e0208 */
[----:B------:R-:W-:Y:S02]  /*00e0*/  ISETP.GE.U32.AND P3, PT, R19, 0x4, PT ;  /* 0x000000041300780c */ /* 0x000fe40003f66070 */
[----:B------:R-:W1:Y:S01]  /*00f0*/  LDC.64 R2, c[0x0][0x380] ;  /* 0x0000e000ff027b82 */ /* 0x000e620000000a00 */
[----:B---3--:R-:W-:-:S05]  /*0100*/  IMAD R18, R18, UR5, R23 ;  /* 0x0000000512127c24 */ /* 0x008fca000f8e0217 */
[----:B------:R-:W-:Y:S01]  /*0110*/  ISETP.LT.AND P1, PT, R18, 0x4, !P3 ;  /* 0x000000041200780c */ /* 0x000fe20005f21270 */
[----:B----4-:R-:W-:-:S05]  /*0120*/  IMAD R22, R22, UR7, R9 ;  /* 0x0000000716167c24 */ /* 0x010fca000f8e0209 */
[----:B------:R-:W-:Y:S01]  /*0130*/  ISETP.GT.U32.OR P4, PT, R22, 0x3, !P1 ;  /* 0x000000031600780c */ /* 0x000fe20004f84470 */
[----:B-1----:R-:W-:-:S04]  /*0140*/  IMAD.WIDE R2, R18, 0x40, R2 ;  /* 0x0000004012027825 */ /* 0x002fc800078e0202 */
[----:B------:R-:W-:-:S04]  /*0150*/  IMAD.WIDE.U32 R2, R19, 0x10, R2 ;  /* 0x0000001013027825 */ /* 0x000fc800078e0002 */
[----:B------:R-:W-:-:S05]  /*0160*/  IMAD.WIDE.U32 R2, R22, 0x4, R2 ;  /* 0x0000000416027825 */ /* 0x000fca00078e0002 */
[----:B0-----:R-:W3:Y:S01]  /*0170*/  @!P4 LDG.E R4, desc[UR36][R2.64] ;  /* 0x000000240204c981 */ /* 0x001ee2000c1e1900 */
[----:B------:R-:W0:Y:S01]  /*0180*/  S2UR UR38, SR_CgaCtaId ;  /* 0x00000000002679c3 */ /* 0x000e220000008800 */
[----:B------:R-:W-:Y:S01]  /*0190*/  UMOV UR4, 0x400 ;  /* 0x0000040000047882 */ /* 0x000fe20000000000 */
[----:B------:R-:W-:Y:S02]  /*01a0*/  ISETP.GE.U32.AND P0, PT, R19, 0x2, PT ;  /* 0x000000021300780c */ /* 0x000fe40003f06070 */
[C---:B------:R-:W-:Y:S02]  /*01b0*/  ISETP.LT.AND P3, PT, R18.reuse, 0x2, !P3 ;  /* 0x000000021200780c */ /* 0x040fe40005f61270 */
[C---:B------:R-:W-:Y:S02]  /*01c0*/  ISETP.LT.AND P2, PT, R18.reuse, 0x4, !P0 ;  /* 0x000000041200780c */ /* 0x040fe40004741270 */
[----:B------:R-:W-:Y:S02]  /*01d0*/  ISETP.LT.AND P0, PT, R18, 0x2, !P0 ;  /* 0x000000021200780c */ /* 0x000fe40004701270 */
[----:B------:R-:W-:-:S02]  /*01e0*/  ISETP.GT.U32.OR P1, PT, R22, 0x1, !P1 ;  /* 0x000000011600780c */ /* 0x000fc40004f24470 */
[C---:B------:R-:W-:Y:S02]  /*01f0*/  ISETP.GT.U32.OR P6, PT, R22.reuse, 0x3, !P0 ;  /* 0x000000031600780c */ /* 0x040fe400047c4470 */
[C---:B------:R-:W-:Y:S02]  /*0200*/  ISETP.GT.U32.OR P0, PT, R22.reuse, 0x1, !P0 ;  /* 0x000000011600780c */ /* 0x040fe40004704470 */
[C---:B------:R-:W-:Y:S02]  /*0210*/  ISETP.GT.U32.OR P5, PT, R22.reuse, 0x3, !P2 ;  /* 0x000000031600780c */ /* 0x040fe400057a4470 */
[----:B------:R-:W-:Y:S01]  /*0220*/  ISETP.GT.U32.OR P2, PT, R22, 0x1, !P2 ;  /* 0x000000011600780c */ /* 0x000fe20005744470 */
[----:B0-----:R-:W-:-:S06]  /*0230*/  ULEA UR38, UR38, UR4, 0x18 ;  /* 0x0000000426267291 */ /* 0x001fcc000f8ec0ff */
[----:B------:R-:W4:Y:S04]  /*0240*/  @!P6 LDG.E R14, desc[UR36][R2.64+0xa0] ;  /* 0x0000a024020ee981 */ /* 0x000f28000c1e1900 */
[----:B------:R-:W5:Y:S01]  /*0250*/  @!P0 LDG.E R20, desc[UR36][R2.64+0xa8] ;  /* 0x0000a82402148981 */ /* 0x000f62000c1e1900 */
[----:B------:R-:W-:-:S03]  /*0260*/  LEA R5, R23, UR38, 0x6 ;  /* 0x0000002617057c11 */ /* 0x000fc6000f8e30ff */
[----:B------:R-:W2:Y:S02]  /*0270*/  @!P2 LDG.E R6, desc[UR36][R2.64+0x28] ;  /* 0x000028240206a981 */ /* 0x000ea4000c1e1900 */
[----:B------:R-:W-:-:S04]  /*0280*/  IMAD R0, R8, 0x10, R5 ;  /* 0x0000001008007824 */ /* 0x000fc800078e0205 */
[----:B------:R-:W-:Y:S02]  /*0290*/  IMAD R17, R9, 0x4, R0 ;  /* 0x0000000409117824 */ /* 0x000fe400078e0200 */
[----:B------:R-:W4:Y:S04]  /*02a0*/  @!P1 LDG.E R0, desc[UR36][R2.64+0x8] ;  /* 0x0000082402009981 */ /* 0x000f28000c1e1900 */
[----:B---3--:R0:W-:Y:S01]  /*02b0*/  @!P4 STS [R17], R4 ;  /* 0x000000041100c388 */ /* 0x0081e20000000800 */
[C---:B------:R-:W-:Y:S02]  /*02c0*/  ISETP.GT.U32.OR P4, PT, R22.reuse, 0x3, !P3 ;  /* 0x000000031600780c */ /* 0x040fe40005f84470 */
[----:B------:R-:W-:Y:S01]  /*02d0*/  ISETP.GT.U32.OR P3, PT, R22, 0x1, !P3 ;  /* 0x000000011600780c */ /* 0x000fe20005f64470 */
[----:B0-----:R-:W3:Y:S10]  /*02e0*/  @!P5 LDG.E R4, desc[UR36][R2.64+0x20] ;  /* 0x000020240204d981 */ /* 0x001ef4000c1e1900 */
[----:B------:R-:W3:Y:S04]  /*02f0*/  @!P4 LDG.E R10, desc[UR36][R2.64+0x80] ;  /* 0x00008024020ac981 */ /* 0x000ee8000c1e1900 */
[----:B------:R0:W3:Y:S01]  /*0300*/  @!P3 LDG.E R12, desc[UR36][R2.64+0x88] ;  /* 0x00008824020cb981 */ /* 0x0000e2000c1e1900 */
[----:B------:R-:W0:Y:S01]  /*0310*/  LDCU UR8, c[0x0][0x2f8] ;  /* 0x00005f00ff0877ac */ /* 0x000e220008000800 */
[----:B------:R-:W-:-:S06]  /*0320*/  ULOP3.LUT UR4, UR7, UR5, UR6, 0xfe, !UPT ;  /* 0x0000000507047292 */ /* 0x000fcc000f8efe06 */
[----:B------:R-:W-:Y:S01]  /*0330*/  LOP3.LUT R16, R8, UR4, R23, 0xfe, !PT ;  /* 0x0000000408107c12 */ /* 0x000fe2000f8efe17 */
[----:B-----5:R1:W-:Y:S03]  /*0340*/  @!P0 STS [R17+0xa8], R20 ;  /* 0x0000a81411008388 */ /* 0x0203e60000000800 */
[----:B------:R-:W-:Y:S01]  /*0350*/  LOP3.LUT P0, RZ, R16, R9, RZ, 0xfc, !PT ;  /* 0x0000000910ff7212 */ /* 0x000fe2000780fcff */
[----:B--2---:R1:W-:Y:S04]  /*0360*/  @!P2 STS [R17+0x28], R6 ;  /* 0x000028061100a388 */ /* 0x0043e80000000800 */
[----:B----4-:R1:W-:Y:S01]  /*0370*/  @!P1 STS [R17+0x8], R0 ;  /* 0x0000080011009388 */ /* 0x0103e20000000800 */
[----:B0-----:R-:W-:-:S03]  /*0380*/  IADD3 R2, P1, PT, R1, UR8, RZ ;  /* 0x0000000801027c10 */ /* 0x001fc6000ff3e0ff */
[----:B------:R1:W-:Y:S02]  /*0390*/  @!P6 STS [R17+0xa0], R14 ;  /* 0x0000a00e1100e388 */ /* 0x0003e40000000800 */
[----:B------:R-:W-:Y:S02]  /*03a0*/  IMAD.X R16, RZ, RZ, UR9, P1 ;  /* 0x00000009ff107e24 */ /* 0x000fe400088e06ff */
[----:B---3--:R1:W-:Y:S04]  /*03b0*/  @!P5 STS [R17+0x20], R4 ;  /* 0x000020041100d388 */ /* 0x0083e80000000800 */
[----:B------:R1:W-:Y:S04]  /*03c0*/  @!P4 STS [R17+0x80], R10 ;  /* 0x0000800a1100c388 */ /* 0x0003e80000000800 */
[----:B------:R1:W-:Y:S01]  /*03d0*/  @!P3 STS [R17+0x88], R12 ;  /* 0x0000880c1100b388 */ /* 0x0003e20000000800 */
[----:B------:R-:W-:Y:S06]  /*03e0*/  BAR.SYNC.DEFER_BLOCKING 0x0 ;  /* 0x0000000000007b1d */ /* 0x000fec0000010000 */
[----:B------:R-:W-:Y:S05]  /*03f0*/  @P0 BRA `(.L_x_0) ;  /* 0x0000000000600947 */ /* 0x000fea0003800000 */
[----:B-1----:R-:W-:Y:S01]  /*0400*/  MOV R0, 0x0 ;  /* 0x0000000000007802 */ /* 0x002fe20000000f00 */
[----:B------:R-:W0:Y:S01]  /*0410*/  LDCU.64 UR4, c[0x4][0x48] ;  /* 0x01000900ff0477ac */ /* 0x000e220008000a00 */
[----:B------:R-:W-:Y:S02]  /*0420*/  CS2R R6, SRZ ;  /* 0x0000000000067805 */ /* 0x000fe4000001ff00 */
[----:B------:R1:W2:Y:S01]  /*0430*/  LDC.64 R8, c[0x4][R0] ;  /* 0x0100000000087b82 */ /* 0x0002a20000000a00 */
[----:B0-----:R-:W-:Y:S01]  /*0440*/  IMAD.U32 R4, RZ, RZ, UR4 ;  /* 0x00000004ff047e24 */ /* 0x001fe2000f8e00ff */
[----:B-1----:R-:W-:-:S07]  /*0450*/  MOV R5, UR5 ;  /* 0x0000000500057c02 */ /* 0x002fce0008000f00 */
[----:B------:R-:W-:-:S07]  /*0460*/  LEPC R20, `(.L_x_1) ;  /* 0x000000001014794e */ /* 0x000fce0000000000 */
[----:B--2---:R-:W-:Y:S05]  /*0470*/  CALL.ABS.NOINC R8 ;  /* 0x0000000008007343 */ /* 0x004fea0003c00000 */
.L_x_1:
[----:B------:R-:W-:-:S07]  /*0480*/  IMAD.MOV.U32 R17, RZ, RZ, RZ ;  /* 0x000000ffff117224 */ /* 0x000fce00078e00ff */
.L_x_3:
[----:B------:R-:W-:Y:S01]  /*0490*/  LEA R0, R17, UR38, 0x2 ;  /* 0x0000002611007c11 */ /* 0x000fe2000f8e10ff */
[----:B------:R-:W0:Y:S01]  /*04a0*/  LDCU.64 UR4, c[0x4][0x50] ;  /* 0x01000a00ff0477ac */ /* 0x000e220008000a00 */
[----:B------:R-:W-:Y:S01]  /*04b0*/  MOV R3, 0x0 ;  /* 0x0000000000037802 */ /* 0x000fe20000000f00 */
[----:B------:R-:W-:Y:S01]  /*04c0*/  IMAD.MOV.U32 R7, RZ, RZ, R16 ;  /* 0x000000ffff077224 */ /* 0x000fe200078e0010 */
[----:B------:R-:W-:Y:S02]  /*04d0*/  MOV R6, R2 ;  /* 0x0000000200067202 */ /* 0x000fe40000000f00 */
[----:B------:R-:W1:Y:S01]  /*04e0*/  LDS R0, [R0] ;  /* 0x0000000000007984 */ /* 0x000e620000000800 */
[----:B------:R2:W3:Y:S01]  /*04f0*/  LDC.64 R10, c[0x4][R3] ;  /* 0x01000000030a7b82 */ /* 0x0004e20000000a00 */
[----:B0-----:R-:W-:Y:S02]  /*0500*/  IMAD.U32 R4, RZ, RZ, UR4 ;  /* 0x00000004ff047e24 */ /* 0x001fe4000f8e00ff */
[----:B------:R-:W-:Y:S01]  /*0510*/  IMAD.U32 R5, RZ, RZ, UR5 ;  /* 0x00000005ff057e24 */ /* 0x000fe2000f8e00ff */
[----:B-1----:R-:W0:Y:S02]  /*0520*/  F2F.F64.F32 R8, R0 ;  /* 0x0000000000087310 */ /* 0x002e240000201800 */
[----:B0--3--:R2:W-:Y:S04]  /*0530*/  STL.64 [R1], R8 ;  /* 0x0000000801007387 */ /* 0x0095e80000100a00 */
[----:B------:R-:W-:-:S07]  /*0540*/  LEPC R20, `(.L_x_2) ;  /* 0x000000001014794e */ /* 0x000fce0000000000 */
[----:B--2---:R-:W-:Y:S05]  /*0550*/  CALL.ABS.NOINC R10 ;  /* 0x000000000a007343 */ /* 0x004fea0003c00000 */
.L_x_2:
[----:B------:R-:W-:Y:S01]  /*0560*/  VIADD R17, R17, 0x1 ;  /* 0x0000000111117836 */ /* 0x000fe20000000000 */
[----:B------:R-:W-:Y:S06]  /*0570*/  BRA `(.L_x_3) ;  /* 0xfffffffc00c47947 */ /* 0x000fec000383ffff */
.L_x_0:
[----:B------:R-:W-:-:S05]  /*0580*/  VIADD R3, R19, 0xffffffff ;  /* 0xffffffff13037836 */ /* 0x000fca0000000000 */
[----:B------:R-:W-:-:S04]  /*0590*/  VIADDMNMX.U32 R3, R18, 0xffffffff, R3, !PT ;  /* 0xffffffff12037846 */ /* 0x000fc80007800003 */
[----:B------:R-:W-:-:S04]  /*05a0*/  VIADDMNMX.U32 R3, R22, 0xffffffff, R3, !PT ;  /* 0xffffffff16037846 */ /* 0x000fc80007800003 */
[----:B------:R-:W-:-:S13]  /*05b0*/  ISETP.GT.U32.AND P0, PT, R3, 0x1, PT ;  /* 0x000000010300780c */ /* 0x000fda0003f04070 */
[----:B------:R-:W-:Y:S05]  /*05c0*/  @P0 EXIT ;  /* 0x000000000000094d */ /* 0x000fea0003800000 */
[----:B------:R-:W-:Y:S01]  /*05d0*/  IADD3 R9, PT, PT, R9, 0x1, RZ ;  /* 0x0000000109097810 */ /* 0x000fe20007ffe0ff */
[----:B------:R-:W-:Y:S01]  /*05e0*/  VIADD R8, R8, 0x1 ;  /* 0x0000000108087836 */ /* 0x000fe20000000000 */
[----:B-1----:R-:W-:Y:S01]  /*05f0*/  MOV R0, 0x0 ;  /* 0x0000000000007802 */ /* 0x002fe20000000f00 */
[----:B------:R-:W-:Y:S01]  /*0600*/  VIADD R23, R23, 0x1 ;  /* 0x0000000117177836 */ /* 0x000fe20000000000 */
[----:B------:R0:W-:Y:S01]  /*0610*/  STL.64 [R1], R18 ;  /* 0x0000001201007387 */ /* 0x0001e20000100a00 */
[----:B------:R-:W1:Y:S01]  /*0620*/  LDCU.64 UR4, c[0x4][0x58] ;  /* 0x01000b00ff0477ac */ /* 0x000e620008000a00 */
[----:B------:R0:W2:Y:S01]  /*0630*/  LDC.64 R10, c[0x4][R0] ;  /* 0x01000000000a7b82 */ /* 0x0000a20000000a00 */
[----:B------:R-:W-:Y:S01]  /*0640*/  IMAD.MOV.U32 R6, RZ, RZ, R2 ;  /* 0x000000ffff067224 */ /* 0x000fe200078e0002 */
[----:B------:R0:W-:Y:S01]  /*0650*/  STL.64 [R1+0x10], R8 ;  /* 0x0000100801007387 */ /* 0x0001e20000100a00 */
[----:B------:R-:W-:-:S03]  /*0660*/  IMAD.MOV.U32 R7, RZ, RZ, R16 ;  /* 0x000000ffff077224 */ /* 0x000fc600078e0010 */
[----:B------:R0:W-:Y:S01]  /*0670*/  STL.64 [R1+0x8], R22 ;  /* 0x0000081601007387 */ /* 0x0001e20000100a00 */
[----:B-1----:R-:W-:Y:S01]  /*0680*/  IMAD.U32 R4, RZ, RZ, UR4 ;  /* 0x00000004ff047e24 */ /* 0x002fe2000f8e00ff */
[----:B0-----:R-:W-:-:S07]  /*0690*/  MOV R5, UR5 ;  /* 0x0000000500057c02 */ /* 0x001fce0008000f00 */
[----:B------:R-:W-:-:S07]  /*06a0*/  LEPC R20, `(.L_x_4) ;  /* 0x000000001014794e */ /* 0x000fce0000000000 */
[----:B--2---:R-:W-:Y:S05]  /*06b0*/  CALL.ABS.NOINC R10 ;  /* 0x000000000a007343 */ /* 0x004fea0003c00000 */
.L_x_4:
[----:B------:R-:W-:Y:S01]  /*06c0*/  LDS R0, [R17+0x14] ;  /* 0x0000140011007984 */ /* 0x000fe20000000800 */
[----:B------:R-:W-:Y:S01]  /*06d0*/  UMOV UR4, 0x9999999a ;  /* 0x9999999a00047882 */ /* 0x000fe20000000000 */
[----:B------:R-:W-:Y:S02]  /*06e0*/  UMOV UR5, 0x3fe99999 ;  /* 0x3fe9999900057882 */ /* 0x000fe40000000000 */
[----:B------:R-:W0:Y:S04]  /*06f0*/  LDS R3, [R17+0x94] ;  /* 0x0000940011037984 */ /* 0x000e280000000800 */
[----:B------:R-:W1:Y:S04]  /*0700*/  LDS R5, [R17+0x44] ;  /* 0x0000440011057984 */ /* 0x000e680000000800 */
[----:B------:R-:W2:Y:S04]  /*0710*/  LDS R7, [R17+0x64] ;  /* 0x0000640011077984 */ /* 0x000ea80000000800 */
[----:B------:R-:W3:Y:S04]  /*0720*/  LDS R9, [R17+0x50] ;  /* 0x0000500011097984 */ /* 0x000ee80000000800 */
[----:B------:R-:W4:Y:S01]  /*0730*/  LDS R11, [R17+0x58] ;  /* 0x00005800110b7984 */ /* 0x000f220000000800 */
[----:B0-----:R-:W-:-:S04]  /*0740*/  FADD R0, R0, R3 ;  /* 0x0000000300007221 */ /* 0x001fc80000000000 */
[----:B-1----:R-:W-:Y:S02]  /*0750*/  FADD R0, R0, R5 ;  /* 0x0000000500007221 */ /* 0x002fe40000000000 */
[----:B------:R-:W0:Y:S02]  /*0760*/  LDC.64 R4, c[0x0][0x388] ;  /* 0x0000e200ff047b82 */ /* 0x000e240000000a00 */
[----:B--2---:R-:W-:-:S04]  /*0770*/  FADD R0, R0, R7 ;  /* 0x0000000700007221 */ /* 0x004fc80000000000 */
[----:B---3--:R-:W-:-:S04]  /*0780*/  FADD R0, R0, R9 ;  /* 0x0000000900007221 */ /* 0x008fc80000000000 */
[----:B----4-:R-:W-:-:S04]  /*0790*/  FADD R0, R0, R11 ;  /* 0x0000000b00007221 */ /* 0x010fc80000000000 */
[----:B------:R-:W1:Y:S01]  /*07a0*/  F2F.F64.F32 R2, R0 ;  /* 0x0000000000027310 */ /* 0x000e620000201800 */
[----:B0-----:R-:W-:Y:S01]  /*07b0*/  IMAD.WIDE.U32 R4, R18, 0x40, R4 ;  /* 0x0000004012047825 */ /* 0x001fe200078e0004 */
[----:B-1----:R-:W-:-:S03]  /*07c0*/  DMUL R2, R2, UR4 ;  /* 0x0000000402027c28 */ /* 0x002fc60008000000 */
[----:B------:R-:W-:-:S04]  /*07d0*/  IMAD.WIDE.U32 R4, R19, 0x10, R4 ;  /* 0x0000001013047825 */ /* 0x000fc800078e0004 */
[----:B------:R-:W-:-:S03]  /*07e0*/  IMAD.WIDE.U32 R4, R22, 0x4, R4 ;  /* 0x0000000416047825 */ /* 0x000fc600078e0004 */
[----:B------:R-:W0:Y:S02]  /*07f0*/  F2F.F32.F64 R3, R2 ;  /* 0x0000000200037310 */ /* 0x000e240000301000 */
[----:B0-----:R-:W-:Y:S01]  /*0800*/  STG.E desc[UR36][R4.64], R3 ;  /* 0x0000000304007986 */ /* 0x001fe2000c101924 */
[----:B------:R-:W-:Y:S05]  /*0810*/  EXIT ;  /* 0x000000000000794d */ /* 0x000fea0003800000 */
.L_x_5:
[----:B------:R-:W-:-:S00]  /*0820*/  BRA `(.L_x_5) ;  /* 0xfffffffc00fc7947 */ /* 0x000fc0000383ffff */
[----:B------:R-:W-:-:S00]  /*0830*/  NOP ;  /* 0x0000000000007918 */ /* 0x000fc00000000000 */
        /* <DEDUP_REMOVED lines=12> */
.L_x_7:


//--------------------- .text._Z16non_tile_computePA4_A4_fS1_ --------------------------
	.section	.text._Z16non_tile_computePA4_A4_fS1_,"ax",@progbits
	.align	128
        .global         _Z16non_tile_computePA4_A4_fS1_
        .type           _Z16non_tile_computePA4_A4_fS1_,@function
        .size           _Z16non_tile_computePA4_A4_fS1_,(.L_x_8 - _Z16non_tile_computePA4_A4_fS1_)
        .other          _Z16non_tile_computePA4_A4_fS1_,@"STO_CUDA_ENTRY STV_DEFAULT"
_Z16non_tile_computePA4_A4_fS1_:
.text._Z16non_tile_computePA4_A4_fS1_:
[----:B------:R-:W-:Y:S01]  /*0000*/  LDC R1, c[0x0][0x37c] ;  /* 0x0000df00ff017b82 */ /* 0x000fe20000000800 */
[----:B------:R-:W0:Y:S07]  /*0010*/  S2R R0, SR_TID.X ;  /* 0x0000000000007919 */ /* 0x000e2e0000002100 */
[----:B------:R-:W0:Y:S01]  /*0020*/  LDC R3, c[0x0][0x360] ;  /* 0x0000d800ff037b82 */ /* 0x000e220000000800 */
[----:B------:R-:W1:Y:S01]  /*0030*/  S2R R5, SR_TID.Y ;  /* 0x0000000000057919 */ /* 0x000e620000002200 */
[----:B------:R-:W2:Y:S06]  /*0040*/  S2R R7, SR_TID.Z ;  /* 0x0000000000077919 */ /* 0x000eac0000002300 */
[----:B------:R-:W0:Y:S08]  /*0050*/  S2UR UR4, SR_CTAID.X ;  /* 0x00000000000479c3 */ /* 0x000e300000002500 */
[----:B------:R-:W1:Y:S08]  /*0060*/  LDC R2, c[0x0][0x364] ;  /* 0x0000d900ff027b82 */ /* 0x000e700000000800 */
[----:B------:R-:W1:Y:S08]  /*0070*/  S2UR UR5, SR_CTAID.Y ;  /* 0x00000000000579c3 */ /* 0x000e700000002600 */
[----:B------:R-:W2:Y:S01]  /*0080*/  S2UR UR6, SR_CTAID.Z ;  /* 0x00000000000679c3 */ /* 0x000ea20000002700 */
[----:B0-----:R-:W-:-:S07]  /*0090*/  IMAD R3, R3, UR4, R0 ;  /* 0x0000000403037c24 */ /* 0x001fce000f8e0200 */
[----:B------:R-:W2:Y:S01]  /*00a0*/  LDC R4, c[0x0][0x368] ;  /* 0x0000da00ff047b82 */ /* 0x000ea20000000800 */
[----:B-1----:R-:W-:Y:S01]  /*00b0*/  IMAD R2, R2, UR5, R5 ;  /* 0x0000000502027c24 */ /* 0x002fe2000f8e0205 */
[----:B------:R-:W-:-:S04]  /*00c0*/  IADD3 R5, PT, PT, R3, -0x1, RZ ;  /* 0xffffffff03057810 */ /* 0x000fc80007ffe0ff */
[----:B------:R-:W-:Y:S01]  /*00d0*/  IADD3 R10, PT, PT, R2, -0x1, RZ ;  /* 0xffffffff020a7810 */ /* 0x000fe20007ffe0ff */
[----:B--2---:R-:W-:-:S05]  /*00e0*/  IMAD R0, R4, UR6, R7 ;  /* 0x0000000604007c24 */ /* 0x004fca000f8e0207 */
[----:B------:R-:W-:-:S04]  /*00f0*/  IADD3 R13, PT, PT, R0, -0x1, RZ ;  /* 0xffffffff000d7810 */ /* 0x000fc80007ffe0ff */
[----:B------:R-:W-:-:S04]  /*0100*/  VIMNMX3.U32 R4, R5, R10, R13, !PT ;  /* 0x0000000a0504720f */ /* 0x000fc8000780000d */
[----:B------:R-:W-:-:S13]  /*0110*/  ISETP.GT.U32.AND P0, PT, R4, 0x1, PT ;  /* 0x000000010400780c */ /* 0x000fda0003f04070 */
[----:B------:R-:W-:Y:S05]  /*0120*/  @P0 EXIT ;  /* 0x000000000000094d */ /* 0x000fea0003800000 */
[----:B------:R-:W0:Y:S01]  /*0130*/  LDC.64 R8, c[0x0][0x380] ;  /* 0x0000e000ff087b82 */ /* 0x000e220000000a00 */
[----:B------:R-:W1:Y:S01]  /*0140*/  LDCU.64 UR4, c[0x0][0x358] ;  /* 0x00006b00ff0477ac */ /* 0x000e620008000a00 */
[----:B0-----:R-:W-:-:S04]  /*0150*/  IMAD.WIDE.U32 R4, R5, 0x40, R8 ;  /* 0x0000004005047825 */ /* 0x001fc800078e0008 */
[----:B------:R-:W-:-:S04]  /*0160*/  IMAD.WIDE.U32 R8, R3, 0x40, R8 ;  /* 0x0000004003087825 */ /* 0x000fc800078e0008 */
[----:B------:R-:W-:-:S04]  /*0170*/  IMAD.WIDE.U32 R6, R2, 0x10, R4 ;  /* 0x0000001002067825 */ /* 0x000fc800078e0004 */
[----:B------:R-:W-:-:S04]  /*0180*/  IMAD.WIDE.U32 R4, R2, 0x10, R8 ;  /* 0x0000001002047825 */ /* 0x000fc800078e0008 */
[----:B------:R-:W-:-:S04]  /*0190*/  IMAD.WIDE.U32 R10, R10, 0x10, R8 ;  /* 0x000000100a0a7825 */ /* 0x000fc800078e0008 */
[----:B------:R-:W-:-:S04]  /*01a0*/  IMAD.WIDE.U32 R8, R0, 0x4, R6 ;  /* 0x0000000400087825 */ /* 0x000fc800078e0006 */
[C---:B------:R-:W-:Y:S02]  /*01b0*/  IMAD.WIDE.U32 R6, R0.reuse, 0x4, R4 ;  /* 0x0000000400067825 */ /* 0x040fe400078e0004 */
[----:B-1----:R-:W2:Y:S02]  /*01c0*/  LDG.E R8, desc[UR4][R8.64] ;  /* 0x0000000408087981 */ /* 0x002ea4000c1e1900 */
[----:B------:R-:W-:Y:S02]  /*01d0*/  IMAD.WIDE.U32 R10, R0, 0x4, R10 ;  /* 0x00000004000a7825 */ /* 0x000fe400078e000a */
[----:B------:R-:W2:Y:S02]  /*01e0*/  LDG.E R15, desc[UR4][R6.64+0x40] ;  /* 0x00004004060f7981 */ /* 0x000ea4000c1e1900 */
[----:B------:R-:W-:Y:S02]  /*01f0*/  IMAD.WIDE.U32 R4, R13, 0x4, R4 ;  /* 0x000000040d047825 */ /* 0x000fe400078e0004 */
[----:B------:R-:W3:Y:S04]  /*0200*/  LDG.E R10, desc[UR4][R10.64] ;  /* 0x000000040a0a7981 */ /* 0x000ee8000c1e1900 */
[----:B------:R-:W4:Y:S04]  /*0210*/  LDG.E R12, desc[UR4][R6.64+0x10] ;  /* 0x00001004060c7981 */ /* 0x000f28000c1e1900 */
[----:B------:R-:W5:Y:S04]  /*0220*/  LDG.E R5, desc[UR4][R4.64] ;  /* 0x0000000404057981 */ /* 0x000f68000c1e1900 */
[----:B------:R-:W5:Y:S01]  /*0230*/  LDG.E R17, desc[UR4][R6.64+0x4] ;  /* 0x0000040406117981 */ /* 0x000f62000c1e1900 */
[----:B------:R-:W-:Y:S01]  /*0240*/  UMOV UR6, 0x9999999a ;  /* 0x9999999a00067882 */ /* 0x000fe20000000000 */
[----:B------:R-:W-:Y:S01]  /*0250*/  UMOV UR7, 0x3fe99999 ;  /* 0x3fe9999900077882 */ /* 0x000fe20000000000 */
[----:B--2---:R-:W-:-:S04]  /*0260*/  FADD R15, R8, R15 ;  /* 0x0000000f080f7221 */ /* 0x004fc80000000000 */
[----:B---3--:R-:W-:-:S04]  /*0270*/  FADD R15, R15, R10 ;  /* 0x0000000a0f0f7221 */ /* 0x008fc80000000000 */
[----:B----4-:R-:W-:-:S04]  /*0280*/  FADD R12, R15, R12 ;  /* 0x0000000c0f0c7221 */ /* 0x010fc80000000000 */
[----:B-----5:R-:W-:Y:S02]  /*0290*/  FADD R14, R12, R5 ;  /* 0x000000050c0e7221 */ /* 0x020fe40000000000 */
[----:B------:R-:W0:Y:S02]  /*02a0*/  LDC.64 R12, c[0x0][0x388] ;  /* 0x0000e200ff0c7b82 */ /* 0x000e240000000a00 */
[----:B------:R-:W-:-:S04]  /*02b0*/  FADD R14, R14, R17 ;  /* 0x000000110e0e7221 */ /* 0x000fc80000000000 */
[----:B------:R-:W1:Y:S02]  /*02c0*/  F2F.F64.F32 R8, R14 ;  /* 0x0000000e00087310 */ /* 0x000e640000201800 */
[----:B-1----:R-:W-:Y:S01]  /*02d0*/  DMUL R8, R8, UR6 ;  /* 0x0000000608087c28 */ /* 0x002fe20008000000 */
[----:B0-----:R-:W-:-:S09]  /*02e0*/  IMAD.WIDE.U32 R4, R3, 0x40, R12 ;  /* 0x0000004003047825 */ /* 0x001fd200078e000c */
[----:B------:R-:W0:Y:S01]  /*02f0*/  F2F.F32.F64 R9, R8 ;  /* 0x0000000800097310 */ /* 0x000e220000301000 */
[----:B------:R-:W-:-:S04]  /*0300*/  IMAD.WIDE.U32 R4, R2, 0x10, R4 ;  /* 0x0000001002047825 */ /* 0x000fc800078e0004 */
[----:B------:R-:W-:-:S05]  /*0310*/  IMAD.WIDE.U32 R4, R0, 0x4, R4 ;  /* 0x0000000400047825 */ /* 0x000fca00078e0004 */
[----:B0-----:R-:W-:Y:S01]  /*0320*/  STG.E desc[UR4][R4.64], R9 ;  /* 0x0000000904007986 */ /* 0x001fe2000c101904 */
[----:B------:R-:W-:Y:S05]  /*0330*/  EXIT ;  /* 0x000000000000794d */ /* 0x000fea0003800000 */
.L_x_6:
        /* <DEDUP_REMOVED lines=12> */
.L_x_8:


//--------------------- .nv.global.init           --------------------------
	.section	.nv.global.init,"aw",@progbits
	.align	4
.nv.global.init:
	.type		mrg32k3aM1SubSeq,@object
	.size		mrg32k3aM1SubSeq,(mrg32k3aM2SubSeq - mrg32k3aM1SubSeq)
mrg32k3aM1SubSeq:
        /*0000*/ 	.byte	0x0b, 0xcc, 0xee, 0x04, 0x73, 0x29, 0x8b, 0x6f, 0xf6, 0x53, 0x03, 0xf6, 0x23, 0xf6, 0xea, 0xda
        /* <DEDUP_REMOVED lines=125> */
	.type		mrg32k3aM2SubSeq,@object
	.size		mrg32k3aM2SubSeq,(mrg32k3aM1 - mrg32k3aM2SubSeq)
mrg32k3aM2SubSeq:
        /* <DEDUP_REMOVED lines=126> */
	.type		mrg32k3aM1,@object
	.size		mrg32k3aM1,(mrg32k3aM1Seq - mrg32k3aM1)
mrg32k3aM1:
        /* <DEDUP_REMOVED lines=144> */
	.type		mrg32k3aM1Seq,@object
	.size		mrg32k3aM1Seq,(mrg32k3aM2 - mrg32k3aM1Seq)
mrg32k3aM1Seq:
        /* <DEDUP_REMOVED lines=144> */
	.type		mrg32k3aM2,@object
	.size		mrg32k3aM2,(mrg32k3aM2Seq - mrg32k3aM2)
mrg32k3aM2:
        /* <DEDUP_REMOVED lines=144> */
	.type		mrg32k3aM2Seq,@object
	.size		mrg32k3aM2Seq,(precalc_xorwow_matrix - mrg32k3aM2Seq)
mrg32k3aM2Seq:
        /* <DEDUP_REMOVED lines=144> */
	.type		precalc_xorwow_matrix,@object
	.size		precalc_xorwow_matrix,(precalc_xorwow_offset_matrix - precalc_xorwow_matrix)
precalc_xorwow_matrix:
        /* <DEDUP_REMOVED lines=6400> */
	.type		precalc_xorwow_offset_matrix,@object
	.size		precalc_xorwow_offset_matrix,($str$1 - precalc_xorwow_offset_matrix)
precalc_xorwow_offset_matrix:
        /* <DEDUP_REMOVED lines=6400> */
	.type		$str$1,@object
	.size		$str$1,($str - $str$1)
$str$1:
        /*353c0*/ 	.byte	0x25, 0x66, 0x2c, 0x20, 0x00
	.type		$str,@object
	.size		$str,($str$2 - $str)
$str:
        /*353c5*/ 	.byte	0x73, 0x68, 0x61, 0x72, 0x65, 0x64, 0x3a, 0x20, 0x0a, 0x0a, 0x00
	.type		$str$2,@object
	.size		$str$2,(.L_11 - $str$2)
$str$2:
        /*353d0*/ 	.byte	0x69, 0x3a, 0x20, 0x25, 0x64, 0x2c, 0x20, 0x6a, 0x3a, 0x20, 0x25, 0x64, 0x2c, 0x20, 0x6b, 0x3a
        /*353e0*/ 	.byte	0x20, 0x25, 0x64, 0x2c, 0x20, 0x74, 0x78, 0x3a, 0x20, 0x25, 0x64, 0x2c, 0x20, 0x74, 0x79, 0x3a
        /*353f0*/ 	.byte	0x20, 0x25, 0x64, 0x2c, 0x20, 0x74, 0x7a, 0x3a, 0x20, 0x25, 0x64, 0x0a, 0x00
.L_11:


//--------------------- .nv.shared._Z12tile_computePA4_A4_fS1_ --------------------------
	.section	.nv.shared._Z12tile_computePA4_A4_fS1_,"aw",@nobits
	.sectionflags	@""
	.align	4
.nv.shared._Z12tile_computePA4_A4_fS1_:
	.zero		1280


//--------------------- .nv.shared.reserved.0     --------------------------
	.section	.nv.shared.reserved.0,"aw",@nobits
	.weak		__nv_reservedSMEM_offset_0_alias
	.size		__nv_reservedSMEM_offset_0_alias, 0, 64
	.other		__nv_reservedSMEM_offset_0_alias,@"STO_CUDA_RESERVED_SHARED STV_DEFAULT"
__nv_reservedSMEM_offset_0_alias:
	.zero		0
	.zero		64


//--------------------- .nv.constant0._Z12tile_computePA4_A4_fS1_ --------------------------
	.section	.nv.constant0._Z12tile_computePA4_A4_fS1_,"a",@progbits
	.sectionflags	@""
	.align	4
.nv.constant0._Z12tile_computePA4_A4_fS1_:
	.zero		912


//--------------------- .nv.constant0._Z16non_tile_computePA4_A4_fS1_ --------------------------
	.section	.nv.constant0._Z16non_tile_computePA4_A4_fS1_,"a",@progbits
	.sectionflags	@""
	.align	4
.nv.constant0._Z16non_tile_computePA4_A4_fS1_:
	.zero		912


//--------------------- SYMBOLS --------------------------

	.type		.nv.reservedSmem.offset0,@object
	.size		.nv.reservedSmem.offset0,0x4
	.type		.nv.reservedSmem.cap,@object
	.size		.nv.reservedSmem.cap,0x4
	.type		vprintf,@function
